	.headerflags	@"EF_CUDA_TEXMODE_UNIFIED EF_CUDA_64BIT_ADDRESS EF_CUDA_ACCELERATORS EF_CUDA_SM90 EF_CUDA_VIRTUAL_SM(EF_CUDA_SM90)"
	.elftype	@"ET_EXEC"


//--------------------- .nv.info                  --------------------------
	.section	.nv.info,"",@"SHT_CUDA_INFO"
	.align	4


	//----- nvinfo : EIATTR_REGCOUNT
	.align		4
        /*0000*/ 	.byte	0x04, 0x2f
        /*0002*/ 	.short	(.L_3 - .L_2)
	.align		4
.L_2:
        /*0004*/ 	.word	index@(triton_poi_fused_add_convolution_div_sqrt_25)
        /*0008*/ 	.word	0x00000028


	//----- nvinfo : EIATTR_MIN_STACK_SIZE
	.align		4
.L_3:
        /*000c*/ 	.byte	0x04, 0x12
        /*000e*/ 	.short	(.L_5 - .L_4)
	.align		4
.L_4:
        /*0010*/ 	.word	index@(triton_poi_fused_add_convolution_div_sqrt_25)
        /*0014*/ 	.word	0x00000000


	//----- nvinfo : EIATTR_FRAME_SIZE
	.align		4
.L_5:
        /*0018*/ 	.byte	0x04, 0x11
        /*001a*/ 	.short	(.L_7 - .L_6)
	.align		4
.L_6:
        /*001c*/ 	.word	index@(triton_poi_fused_add_convolution_div_sqrt_25)
        /*0020*/ 	.word	0x00000000


	//----- nvinfo : EIATTR_MIN_STACK_SIZE
	.align		4
.L_7:
        /*0024*/ 	.byte	0x04, 0x12
        /*0026*/ 	.short	(.L_9 - .L_8)
	.align		4
.L_8:
        /*0028*/ 	.word	index@(triton_poi_fused_add_convolution_div_sqrt_25)
        /*002c*/ 	.word	0x00000000
.L_9:


//--------------------- .nv.info.triton_poi_fused_add_convolution_div_sqrt_25 --------------------------
	.section	.nv.info.triton_poi_fused_add_convolution_div_sqrt_25,"",@"SHT_CUDA_INFO"
	.sectionflags	@""
	.align	4


	//----- nvinfo : EIATTR_CUDA_API_VERSION
	.align		4
        /*0000*/ 	.byte	0x04, 0x37
        /*0002*/ 	.short	(.L_11 - .L_10)
.L_10:
        /*0004*/ 	.word	0x0000007c


	//----- nvinfo : EIATTR_KPARAM_INFO
	.align		4
.L_11:
        /*0008*/ 	.byte	0x04, 0x17
        /*000a*/ 	.short	(.L_13 - .L_12)
.L_12:
        /*000c*/ 	.word	0x00000000
        /*0010*/ 	.short	0x0005
        /*0012*/ 	.short	0x0024
        /*0014*/ 	.byte	0x00, 0xf0, 0x11, 0x00


	//----- nvinfo : EIATTR_KPARAM_INFO
	.align		4
.L_13:
        /*0018*/ 	.byte	0x04, 0x17
        /*001a*/ 	.short	(.L_15 - .L_14)
.L_14:
        /*001c*/ 	.word	0x00000000
        /*0020*/ 	.short	0x0004
        /*0022*/ 	.short	0x0020
        /*0024*/ 	.byte	0x00, 0xf0, 0x11, 0x00


	//----- nvinfo : EIATTR_KPARAM_INFO
	.align		4
.L_15:
        /*0028*/ 	.byte	0x04, 0x17
        /*002a*/ 	.short	(.L_17 - .L_16)
.L_16:
        /*002c*/ 	.word	0x00000000
        /*0030*/ 	.short	0x0003
        /*0032*/ 	.short	0x0018
        /*0034*/ 	.byte	0x00, 0xf4, 0x21, 0x00


	//----- nvinfo : EIATTR_KPARAM_INFO
	.align		4
.L_17:
        /*0038*/ 	.byte	0x04, 0x17
        /*003a*/ 	.short	(.L_19 - .L_18)
.L_18:
        /*003c*/ 	.word	0x00000000
        /*0040*/ 	.short	0x0002
        /*0042*/ 	.short	0x0010
        /*0044*/ 	.byte	0x00, 0xf4, 0x21, 0x00


	//----- nvinfo : EIATTR_KPARAM_INFO
	.align		4
.L_19:
        /*0048*/ 	.byte	0x04, 0x17
        /*004a*/ 	.short	(.L_21 - .L_20)
.L_20:
        /*004c*/ 	.word	0x00000000
        /*0050*/ 	.short	0x0001
        /*0052*/ 	.short	0x0008
        /*0054*/ 	.byte	0x00, 0xf4, 0x21, 0x00


	//----- nvinfo : EIATTR_KPARAM_INFO
	.align		4
.L_21:
        /*0058*/ 	.byte	0x04, 0x17
        /*005a*/ 	.short	(.L_23 - .L_22)
.L_22:
        /*005c*/ 	.word	0x00000000
        /*0060*/ 	.short	0x0000
        /*0062*/ 	.short	0x0000
        /*0064*/ 	.byte	0x00, 0xf4, 0x21, 0x00


	//----- nvinfo : EIATTR_SPARSE_MMA_MASK
	.align		4
.L_23:
        /*0068*/ 	.byte	0x03, 0x50
        /*006a*/ 	.short	0x0000


	//----- nvinfo : EIATTR_MAXREG_COUNT
	.align		4
        /*006c*/ 	.byte	0x03, 0x1b
        /*006e*/ 	.short	0x00ff


	//----- nvinfo : EIATTR_EXIT_INSTR_OFFSETS
	.align		4
        /*0070*/ 	.byte	0x04, 0x1c
        /*0072*/ 	.short	(.L_25 - .L_24)


	//   ....[0]....
.L_24:
        /*0074*/ 	.word	0x00000f40


	//   ....[1]....
        /*0078*/ 	.word	0x00000f90


	//----- nvinfo : EIATTR_REQNTID
	.align		4
.L_25:
        /*007c*/ 	.byte	0x04, 0x10
        /*007e*/ 	.short	(.L_27 - .L_26)
.L_26:
        /*0080*/ 	.word	0x00000080
        /*0084*/ 	.word	0x00000001
        /*0088*/ 	.word	0x00000001


	//----- nvinfo : EIATTR_CBANK_PARAM_SIZE
	.align		4
.L_27:
        /*008c*/ 	.byte	0x03, 0x19
        /*008e*/ 	.short	0x0028


	//----- nvinfo : EIATTR_PARAM_CBANK
	.align		4
        /*0090*/ 	.byte	0x04, 0x0a
        /*0092*/ 	.short	(.L_29 - .L_28)
	.align		4
.L_28:
        /*0094*/ 	.word	index@(.nv.constant0.triton_poi_fused_add_convolution_div_sqrt_25)
        /*0098*/ 	.short	0x0210
        /*009a*/ 	.short	0x0028


	//----- nvinfo : EIATTR_SW_WAR
	.align		4
.L_29:
        /*009c*/ 	.byte	0x04, 0x36
        /*009e*/ 	.short	(.L_31 - .L_30)
.L_30:
        /*00a0*/ 	.word	0x00000008
.L_31:


//--------------------- .nv.callgraph             --------------------------
	.section	.nv.callgraph,"",@"SHT_CUDA_CALLGRAPH"
	.align	4
	.sectionentsize	8
	.align		4
        /*0000*/ 	.word	0x00000000
	.align		4
        /*0004*/ 	.word	0xffffffff
	.align		4
        /*0008*/ 	.word	0x00000000
	.align		4
        /*000c*/ 	.word	0xfffffffe
	.align		4
        /*0010*/ 	.word	0x00000000
	.align		4
        /*0014*/ 	.word	0xfffffffd
	.align		4
        /*0018*/ 	.word	0x00000000
	.align		4
        /*001c*/ 	.word	0xfffffffc


//--------------------- .nv.constant4             --------------------------
	.section	.nv.constant4,"a",@progbits
	.align	8
	.align		8
.nv.constant4:
        /*0000*/ 	.dword	_$_str
	.align		8
        /*0008*/ 	.dword	_$_str_$_2


//--------------------- .text.triton_poi_fused_add_convolution_div_sqrt_25 --------------------------
	.section	.text.triton_poi_fused_add_convolution_div_sqrt_25,"ax",@progbits
	.sectionflags	@"SHF_BARRIERS=1"
	.align	128
        .global         triton_poi_fused_add_convolution_div_sqrt_25
        .type           triton_poi_fused_add_convolution_div_sqrt_25,@function
        .size           triton_poi_fused_add_convolution_div_sqrt_25,(.L_x_1 - triton_poi_fused_add_convolution_div_sqrt_25)
        .other          triton_poi_fused_add_convolution_div_sqrt_25,@"STO_CUDA_ENTRY STV_DEFAULT"
triton_poi_fused_add_convolution_div_sqrt_25:
.text.triton_poi_fused_add_convolution_div_sqrt_25:
[----:B------:R-:W0:Y:S01]  /*0000*/  LDC R1, c[0x0][0x28] ;  /* 0x00000a00ff017b82 */ /* 0x000e220000000800 */
[----:B------:R-:W1:Y:S07]  /*0010*/  S2R R7, SR_TID.X ;  /* 0x0000000000077919 */ /* 0x000e6e0000002100 */
[----:B------:R-:W2:Y:S01]  /*0020*/  LDC.64 R18, c[0x0][0x218] ;  /* 0x00008600ff127b82 */ /* 0x000ea20000000a00 */
[----:B------:R-:W-:Y:S01]  /*0030*/  HFMA2.MMA R14, -RZ, RZ, 0, 0 ;  /* 0x00000000ff0e7435 */ /* 0x000fe200000001ff */
[----:B------:R-:W-:Y:S01]  /*0040*/  ULDC.64 UR6, c[0x0][0x208] ;  /* 0x0000820000067ab9 */ /* 0x000fe20000000a00 */
[----:B------:R-:W3:Y:S01]  /*0050*/  S2R R2, SR_CTAID.Y ;  /* 0x0000000000027919 */ /* 0x000ee20000002600 */
[----:B------:R-:W4:Y:S04]  /*0060*/  S2R R4, SR_CTAID.X ;  /* 0x0000000000047919 */ /* 0x000f280000002500 */
[----:B------:R-:W5:Y:S01]  /*0070*/  LDC.64 R16, c[0x0][0x210] ;  /* 0x00008400ff107b82 */ /* 0x000f620000000a00 */
[----:B-1----:R-:W-:-:S02]  /*0080*/  SHF.R.U32.HI R3, RZ, 0x4, R7 ;  /* 0x00000004ff037819 */ /* 0x002fc40000011607 */
[----:B---3--:R-:W-:Y:S02]  /*0090*/  SHF.L.U32 R2, R2, 0x6, RZ ;  /* 0x0000000602027819 */ /* 0x008fe400000006ff */
[----:B------:R-:W-:Y:S01]  /*00a0*/  SGXT.U32 R3, R3, 0x3 ;  /* 0x000000030303781a */ /* 0x000fe20000000000 */
[----:B----4-:R-:W-:-:S03]  /*00b0*/  IMAD.SHL.U32 R4, R4, 0x10, RZ ;  /* 0x0000001004047824 */ /* 0x010fc600078e00ff */
[----:B------:R-:W-:Y:S02]  /*00c0*/  LOP3.LUT R33, R2, R3, RZ, 0xfc, !PT ;  /* 0x0000000302217212 */ /* 0x000fe400078efcff */
[----:B------:R-:W-:-:S03]  /*00d0*/  LOP3.LUT R36, R4, 0xf, R7, 0xf8, !PT ;  /* 0x0000000f04247812 */ /* 0x000fc600078ef807 */
[----:B------:R-:W-:Y:S01]  /*00e0*/  IMAD.HI R0, R33, 0x2aaaaaab, RZ ;  /* 0x2aaaaaab21007827 */ /* 0x000fe200078e02ff */
[----:B------:R-:W-:-:S04]  /*00f0*/  ISETP.GE.AND P0, PT, R36, 0x9, PT ;  /* 0x000000092400780c */ /* 0x000fc80003f06270 */
[----:B------:R-:W-:Y:S02]  /*0100*/  SHF.R.U32.HI R5, RZ, 0x1f, R0 ;  /* 0x0000001fff057819 */ /* 0x000fe40000011600 */
[----:B------:R-:W-:Y:S02]  /*0110*/  ISETP.LT.AND P6, PT, R33, 0x600, !P0 ;  /* 0x000006002100780c */ /* 0x000fe400047c1270 */
[----:B------:R-:W-:-:S05]  /*0120*/  LEA.HI.SX32 R5, R0, R5, 0x1a ;  /* 0x0000000500057211 */ /* 0x000fca00078fd2ff */
[----:B------:R-:W-:-:S04]  /*0130*/  IMAD R5, R5, 0x9, R36 ;  /* 0x0000000905057824 */ /* 0x000fc800078e0224 */
[----:B--2---:R-:W-:-:S05]  /*0140*/  IMAD.WIDE R10, R5, 0x4, R18 ;  /* 0x00000004050a7825 */ /* 0x004fca00078e0212 */
[----:B------:R-:W2:Y:S01]  /*0150*/  @P6 LDG.E.EL R14, desc[UR6][R10.64] ;  /* 0x000000060a0e6981 */ /* 0x000ea2000c2e1900 */
[----:B------:R-:W-:Y:S02]  /*0160*/  IMAD R33, R33, 0x9, R36 ;  /* 0x0000000921217824 */ /* 0x000fe400078e0224 */
[----:B------:R-:W-:Y:S02]  /*0170*/  IMAD.MOV.U32 R6, RZ, RZ, RZ ;  /* 0x000000ffff067224 */ /* 0x000fe400078e00ff */
[----:B-----5:R-:W-:-:S05]  /*0180*/  IMAD.WIDE R8, R33, 0x4, R16 ;  /* 0x0000000421087825 */ /* 0x020fca00078e0210 */
[----:B------:R1:W3:Y:S01]  /*0190*/  @P6 LDG.E.EL R6, desc[UR6][R8.64] ;  /* 0x0000000608066981 */ /* 0x0002e2000c2e1900 */
[----:B------:R-:W-:Y:S02]  /*01a0*/  LOP3.LUT R5, R2, 0x8, R3, 0xfe, !PT ;  /* 0x0000000802057812 */ /* 0x000fe400078efe03 */
[----:B------:R-:W-:Y:S02]  /*01b0*/  CS2R R30, SRZ ;  /* 0x00000000001e7805 */ /* 0x000fe4000001ff00 */
[----:B------:R-:W-:Y:S02]  /*01c0*/  LOP3.LUT R15, R2, 0x10, R3, 0xfe, !PT ;  /* 0x00000010020f7812 */ /* 0x000fe400078efe03 */
[C---:B------:R-:W-:Y:S01]  /*01d0*/  ISETP.LT.AND P1, PT, R5.reuse, 0x600, !P0 ;  /* 0x000006000500780c */ /* 0x040fe20004721270 */
[----:B------:R-:W-:-:S04]  /*01e0*/  IMAD.HI R0, R5, 0x2aaaaaab, RZ ;  /* 0x2aaaaaab05007827 */ /* 0x000fc800078e02ff */
[----:B-1----:R-:W-:Y:S01]  /*01f0*/  IMAD R9, R5, 0x9, R36 ;  /* 0x0000000905097824 */ /* 0x002fe200078e0224 */
[----:B------:R-:W-:Y:S01]  /*0200*/  SHF.R.U32.HI R13, RZ, 0x1f, R0 ;  /* 0x0000001fff0d7819 */ /* 0x000fe20000011600 */
[----:B------:R-:W-:-:S03]  /*0210*/  IMAD.HI R5, R15, 0x2aaaaaab, RZ ;  /* 0x2aaaaaab0f057827 */ /* 0x000fc600078e02ff */
[----:B------:R-:W-:Y:S02]  /*0220*/  LEA.HI.SX32 R13, R0, R13, 0x1a ;  /* 0x0000000d000d7211 */ /* 0x000fe400078fd2ff */
[----:B------:R-:W-:Y:S02]  /*0230*/  SHF.R.U32.HI R8, RZ, 0x1f, R5 ;  /* 0x0000001fff087819 */ /* 0x000fe40000011605 */
[----:B------:R-:W-:Y:S01]  /*0240*/  ISETP.LT.AND P5, PT, R15, 0x600, !P0 ;  /* 0x000006000f00780c */ /* 0x000fe200047a1270 */
[----:B------:R-:W-:Y:S01]  /*0250*/  IMAD R13, R13, 0x9, R36 ;  /* 0x000000090d0d7824 */ /* 0x000fe200078e0224 */
[----:B------:R-:W-:Y:S01]  /*0260*/  LEA.HI.SX32 R5, R5, R8, 0x1a ;  /* 0x0000000805057211 */ /* 0x000fe200078fd2ff */
[----:B------:R-:W-:Y:S01]  /*0270*/  IMAD.WIDE R10, R9, 0x4, R16 ;  /* 0x00000004090a7825 */ /* 0x000fe200078e0210 */
[----:B------:R-:W-:Y:S02]  /*0280*/  MOV R22, RZ ;  /* 0x000000ff00167202 */ /* 0x000fe40000000f00 */
[----:B------:R-:W-:-:S02]  /*0290*/  CS2R R26, SRZ ;  /* 0x00000000001a7805 */ /* 0x000fc4000001ff00 */
[----:B------:R-:W-:Y:S01]  /*02a0*/  CS2R R24, SRZ ;  /* 0x0000000000187805 */ /* 0x000fe2000001ff00 */
[----:B------:R-:W-:Y:S01]  /*02b0*/  IMAD.WIDE R12, R13, 0x4, R18 ;  /* 0x000000040d0c7825 */ /* 0x000fe200078e0212 */
[----:B------:R-:W-:Y:S01]  /*02c0*/  LOP3.LUT R29, R2, 0x28, R3, 0xfe, !PT ;  /* 0x00000028021d7812 */ /* 0x000fe200078efe03 */
[----:B------:R-:W4:Y:S02]  /*02d0*/  @P1 LDG.E.EL R22, desc[UR6][R10.64] ;  /* 0x000000060a161981 */ /* 0x000f24000c2e1900 */
[----:B------:R-:W-:Y:S01]  /*02e0*/  IMAD R5, R5, 0x9, R36 ;  /* 0x0000000905057824 */ /* 0x000fe200078e0224 */
[----:B------:R-:W-:Y:S01]  /*02f0*/  P2R R0, PR, RZ, 0x2 ;  /* 0x00000002ff007803 */ /* 0x000fe20000000000 */
[----:B------:R1:W5:Y:S02]  /*0300*/  @P1 LDG.E.EL R31, desc[UR6][R12.64] ;  /* 0x000000060c1f1981 */ /* 0x000364000c2e1900 */
[----:B-1----:R-:W-:Y:S01]  /*0310*/  IMAD.WIDE R12, R5, 0x4, R18 ;  /* 0x00000004050c7825 */ /* 0x002fe200078e0212 */
[----:B------:R-:W-:-:S03]  /*0320*/  LOP3.LUT R5, R2, 0x18, R3, 0xfe, !PT ;  /* 0x0000001802057812 */ /* 0x000fc600078efe03 */
[----:B------:R-:W-:Y:S01]  /*0330*/  VIADD R23, R33, 0x90 ;  /* 0x0000009021177836 */ /* 0x000fe20000000000 */
[----:B------:R1:W4:Y:S01]  /*0340*/  @P5 LDG.E.EL R27, desc[UR6][R12.64] ;  /* 0x000000060c1b5981 */ /* 0x000322000c2e1900 */
[----:B------:R-:W-:-:S05]  /*0350*/  IMAD.HI R8, R5, 0x2aaaaaab, RZ ;  /* 0x2aaaaaab05087827 */ /* 0x000fca00078e02ff */
[----:B------:R-:W-:Y:S02]  /*0360*/  SHF.R.U32.HI R15, RZ, 0x1f, R8 ;  /* 0x0000001fff0f7819 */ /* 0x000fe40000011608 */
[----:B------:R-:W-:Y:S02]  /*0370*/  ISETP.LT.AND P4, PT, R5, 0x600, !P0 ;  /* 0x000006000500780c */ /* 0x000fe40004781270 */
[----:B------:R-:W-:Y:S01]  /*0380*/  LEA.HI.SX32 R15, R8, R15, 0x1a ;  /* 0x0000000f080f7211 */ /* 0x000fe200078fd2ff */
[----:B------:R-:W-:Y:S01]  /*0390*/  IMAD.WIDE R10, R23, 0x4, R16 ;  /* 0x00000004170a7825 */ /* 0x000fe200078e0210 */
[----:B------:R-:W-:Y:S02]  /*03a0*/  LOP3.LUT R5, R2, 0x20, R3, 0xfe, !PT ;  /* 0x0000002002057812 */ /* 0x000fe400078efe03 */
[----:B------:R-:W-:Y:S01]  /*03b0*/  IADD3 R8, R33, 0xd8, RZ ;  /* 0x000000d821087810 */ /* 0x000fe20007ffe0ff */
[----:B------:R-:W-:Y:S01]  /*03c0*/  IMAD R15, R15, 0x9, R36 ;  /* 0x000000090f0f7824 */ /* 0x000fe200078e0224 */
[----:B------:R1:W4:Y:S03]  /*03d0*/  @P5 LDG.E.EL R24, desc[UR6][R10.64] ;  /* 0x000000060a185981 */ /* 0x000326000c2e1900 */
[----:B-1----:R-:W-:-:S04]  /*03e0*/  IMAD.WIDE R12, R15, 0x4, R18 ;  /* 0x000000040f0c7825 */ /* 0x002fc800078e0212 */
[C---:B------:R-:W-:Y:S01]  /*03f0*/  IMAD.HI R15, R5.reuse, 0x2aaaaaab, RZ ;  /* 0x2aaaaaab050f7827 */ /* 0x040fe200078e02ff */
[----:B------:R-:W-:Y:S01]  /*0400*/  ISETP.LT.AND P3, PT, R5, 0x600, !P0 ;  /* 0x000006000500780c */ /* 0x000fe20004761270 */
[----:B------:R-:W4:Y:S02]  /*0410*/  @P4 LDG.E.EL R25, desc[UR6][R12.64] ;  /* 0x000000060c194981 */ /* 0x000f24000c2e1900 */
[----:B------:R-:W-:Y:S01]  /*0420*/  IMAD.WIDE R10, R8, 0x4, R16 ;  /* 0x00000004080a7825 */ /* 0x000fe200078e0210 */
[----:B------:R-:W-:-:S04]  /*0430*/  SHF.R.U32.HI R20, RZ, 0x1f, R15 ;  /* 0x0000001fff147819 */ /* 0x000fc8000001160f */
[----:B------:R1:W4:Y:S01]  /*0440*/  @P4 LDG.E.EL R26, desc[UR6][R10.64] ;  /* 0x000000060a1a4981 */ /* 0x000322000c2e1900 */
[----:B------:R-:W-:Y:S01]  /*0450*/  LEA.HI.SX32 R15, R15, R20, 0x1a ;  /* 0x000000140f0f7211 */ /* 0x000fe200078fd2ff */
[----:B-1----:R-:W-:-:S04]  /*0460*/  IMAD.HI R11, R29, 0x2aaaaaab, RZ ;  /* 0x2aaaaaab1d0b7827 */ /* 0x002fc800078e02ff */
[----:B------:R-:W-:Y:S02]  /*0470*/  IMAD R15, R15, 0x9, R36 ;  /* 0x000000090f0f7824 */ /* 0x000fe400078e0224 */
[----:B------:R-:W-:Y:S02]  /*0480*/  IMAD.MOV.U32 R28, RZ, RZ, RZ ;  /* 0x000000ffff1c7224 */ /* 0x000fe400078e00ff */
[----:B------:R-:W-:-:S05]  /*0490*/  IMAD.WIDE R20, R15, 0x4, R18 ;  /* 0x000000040f147825 */ /* 0x000fca00078e0212 */
[----:B------:R-:W4:Y:S01]  /*04a0*/  @P3 LDG.E.EL R28, desc[UR6][R20.64] ;  /* 0x00000006141c3981 */ /* 0x000f22000c2e1900 */
[----:B------:R-:W-:Y:S02]  /*04b0*/  ISETP.LT.AND P2, PT, R29, 0x600, !P0 ;  /* 0x000006001d00780c */ /* 0x000fe40004741270 */
[----:B------:R-:W-:Y:S01]  /*04c0*/  IADD3 R10, R33, 0x120, RZ ;  /* 0x00000120210a7810 */ /* 0x000fe20007ffe0ff */
[----:B------:R-:W-:-:S04]  /*04d0*/  IMAD.MOV.U32 R15, RZ, RZ, RZ ;  /* 0x000000ffff0f7224 */ /* 0x000fc800078e00ff */
[----:B------:R-:W-:Y:S01]  /*04e0*/  IMAD.WIDE R12, R10, 0x4, R16 ;  /* 0x000000040a0c7825 */ /* 0x000fe200078e0210 */
[----:B------:R-:W-:-:S04]  /*04f0*/  LOP3.LUT R37, R2, 0x38, R3, 0xfe, !PT ;  /* 0x0000003802257812 */ /* 0x000fc800078efe03 */
[----:B------:R1:W4:Y:S02]  /*0500*/  @P3 LDG.E.EL R15, desc[UR6][R12.64] ;  /* 0x000000060c0f3981 */ /* 0x000324000c2e1900 */
[----:B-1----:R-:W-:Y:S02]  /*0510*/  IMAD.MOV.U32 R13, RZ, RZ, RZ ;  /* 0x000000ffff0d7224 */ /* 0x002fe400078e00ff */
[----:B------:R-:W-:Y:S01]  /*0520*/  VIADD R12, R33, 0x1b0 ;  /* 0x000001b0210c7836 */ /* 0x000fe20000000000 */
[----:B--2---:R-:W1:Y:S02]  /*0530*/  MUFU.SQRT R14, R14 ;  /* 0x0000000e000e7308 */ /* 0x004e640000002000 */
[----:B-1----:R-:W-:Y:S01]  /*0540*/  FADD R5, R14, 1.00000001335143196e-10 ;  /* 0x2edbe6ff0e057421 */ /* 0x002fe20000000000 */
[----:B------:R-:W-:-:S04]  /*0550*/  SHF.R.U32.HI R14, RZ, 0x1f, R11 ;  /* 0x0000001fff0e7819 */ /* 0x000fc8000001160b */
[----:B------:R-:W-:-:S05]  /*0560*/  LEA.HI.SX32 R11, R11, R14, 0x1a ;  /* 0x0000000e0b0b7211 */ /* 0x000fca00078fd2ff */
[----:B------:R-:W-:-:S04]  /*0570*/  IMAD R11, R11, 0x9, R36 ;  /* 0x000000090b0b7824 */ /* 0x000fc800078e0224 */
[----:B------:R-:W-:Y:S01]  /*0580*/  IMAD.WIDE R20, R11, 0x4, R18 ;  /* 0x000000040b147825 */ /* 0x000fe200078e0212 */
[----:B------:R-:W-:Y:S02]  /*0590*/  LOP3.LUT R11, R2, 0x30, R3, 0xfe, !PT ;  /* 0x00000030020b7812 */ /* 0x000fe400078efe03 */
[----:B------:R-:W-:Y:S01]  /*05a0*/  FSETP.GT.AND P1, PT, R5, 8.50705917302346158658e+37, PT ;  /* 0x7e8000000500780b */ /* 0x000fe20003f24000 */
[----:B---3--:R-:W-:Y:S01]  /*05b0*/  FMUL R35, R6, 0.25 ;  /* 0x3e80000006237820 */ /* 0x008fe20000400000 */
[----:B------:R-:W-:Y:S01]  /*05c0*/  IADD3 R14, R33, 0x168, RZ ;  /* 0x00000168210e7810 */ /* 0x000fe20007ffe0ff */
[----:B------:R-:W-:Y:S01]  /*05d0*/  IMAD.HI R29, R11, 0x2aaaaaab, RZ ;  /* 0x2aaaaaab0b1d7827 */ /* 0x000fe200078e02ff */
[----:B------:R1:W2:Y:S04]  /*05e0*/  @P2 LDG.E.EL R30, desc[UR6][R20.64] ;  /* 0x00000006141e2981 */ /* 0x0002a8000c2e1900 */
[----:B------:R-:W-:-:S02]  /*05f0*/  SHF.R.U32.HI R34, RZ, 0x1f, R29 ;  /* 0x0000001fff227819 */ /* 0x000fc4000001161d */
[----:B------:R-:W-:Y:S02]  /*0600*/  FSEL R32, R35, R6, P1 ;  /* 0x0000000623207208 */ /* 0x000fe40000800000 */
[----:B------:R-:W-:Y:S01]  /*0610*/  LEA.HI.SX32 R29, R29, R34, 0x1a ;  /* 0x000000221d1d7211 */ /* 0x000fe200078fd2ff */
[----:B------:R-:W-:Y:S01]  /*0620*/  @P1 FMUL R5, R5, 0.25 ;  /* 0x3e80000005051820 */ /* 0x000fe20000400000 */
[----:B------:R-:W-:-:S03]  /*0630*/  ISETP.LT.AND P1, PT, R11, 0x600, !P0 ;  /* 0x000006000b00780c */ /* 0x000fc60004721270 */
[----:B------:R-:W-:Y:S01]  /*0640*/  IMAD R35, R29, 0x9, R36 ;  /* 0x000000091d237824 */ /* 0x000fe200078e0224 */
[----:B------:R-:W-:Y:S01]  /*0650*/  HFMA2.MMA R29, -RZ, RZ, 0, 0 ;  /* 0x00000000ff1d7435 */ /* 0x000fe200000001ff */
[----:B-1----:R-:W-:-:S04]  /*0660*/  IMAD.WIDE R20, R14, 0x4, R16 ;  /* 0x000000040e147825 */ /* 0x002fc800078e0210 */
[----:B------:R-:W-:Y:S01]  /*0670*/  IMAD.WIDE R34, R35, 0x4, R18 ;  /* 0x0000000423227825 */ /* 0x000fe200078e0212 */
[----:B------:R1:W3:Y:S01]  /*0680*/  @P2 LDG.E.EL R13, desc[UR6][R20.64] ;  /* 0x00000006140d2981 */ /* 0x0002e2000c2e1900 */
[----:B------:R-:W-:-:S03]  /*0690*/  MOV R11, RZ ;  /* 0x000000ff000b7202 */ /* 0x000fc60000000f00 */
[----:B------:R5:W3:Y:S01]  /*06a0*/  @P1 LDG.E.EL R29, desc[UR6][R34.64] ;  /* 0x00000006221d1981 */ /* 0x000ae2000c2e1900 */
[----:B-1----:R-:W-:-:S04]  /*06b0*/  IMAD.WIDE R20, R12, 0x4, R16 ;  /* 0x000000040c147825 */ /* 0x002fc800078e0210 */
[C---:B-----5:R-:W-:Y:S01]  /*06c0*/  IMAD.HI R34, R37.reuse, 0x2aaaaaab, RZ ;  /* 0x2aaaaaab25227827 */ /* 0x060fe200078e02ff */
[----:B------:R1:W5:Y:S01]  /*06d0*/  @P1 LDG.E.EL R11, desc[UR6][R20.64] ;  /* 0x00000006140b1981 */ /* 0x000362000c2e1900 */
[----:B------:R-:W-:-:S03]  /*06e0*/  ISETP.LT.AND P0, PT, R37, 0x600, !P0 ;  /* 0x000006002500780c */ /* 0x000fc60004701270 */
[----:B-1----:R-:W-:-:S04]  /*06f0*/  SHF.R.U32.HI R21, RZ, 0x1f, R34 ;  /* 0x0000001fff157819 */ /* 0x002fc80000011622 */
[----:B------:R-:W-:Y:S01]  /*0700*/  LEA.HI.SX32 R21, R34, R21, 0x1a ;  /* 0x0000001522157211 */ /* 0x000fe200078fd2ff */
[----:B------:R-:W-:-:S04]  /*0710*/  IMAD.MOV.U32 R34, RZ, RZ, RZ ;  /* 0x000000ffff227224 */ /* 0x000fc800078e00ff */
[----:B------:R-:W-:-:S04]  /*0720*/  IMAD R37, R21, 0x9, R36 ;  /* 0x0000000915257824 */ /* 0x000fc800078e0224 */
[----:B------:R-:W-:-:S05]  /*0730*/  IMAD.WIDE R18, R37, 0x4, R18 ;  /* 0x0000000425127825 */ /* 0x000fca00078e0212 */
[----:B------:R1:W5:Y:S01]  /*0740*/  @P0 LDG.E.EL R34, desc[UR6][R18.64] ;  /* 0x0000000612220981 */ /* 0x000362000c2e1900 */
[----:B------:R-:W-:Y:S01]  /*0750*/  IADD3 R35, R33, 0x1f8, RZ ;  /* 0x000001f821237810 */ /* 0x000fe20007ffe0ff */
[----:B------:R-:W-:-:S04]  /*0760*/  IMAD.MOV.U32 R36, RZ, RZ, RZ ;  /* 0x000000ffff247224 */ /* 0x000fc800078e00ff */
[----:B------:R-:W-:Y:S02]  /*0770*/  IMAD.WIDE R20, R35, 0x4, R16 ;  /* 0x0000000423147825 */ /* 0x000fe400078e0210 */
[----:B------:R-:W1:Y:S03]  /*0780*/  LDC.64 R16, c[0x0][0x220] ;  /* 0x00008800ff107b82 */ /* 0x000e660000000a00 */
[----:B------:R1:W5:Y:S01]  /*0790*/  @P0 LDG.E.EL R36, desc[UR6][R20.64] ;  /* 0x0000000614240981 */ /* 0x000362000c2e1900 */
[----:B------:R-:W4:Y:S08]  /*07a0*/  MUFU.RCP R5, R5 ;  /* 0x0000000500057308 */ /* 0x000f300000001000 */
[----:B------:R-:W1:Y:S01]  /*07b0*/  MUFU.SQRT R31, R31 ;  /* 0x0000001f001f7308 */ /* 0x000e620000002000 */
[----:B----4-:R-:W-:-:S07]  /*07c0*/  FMUL R37, R5, R32 ;  /* 0x0000002005257220 */ /* 0x010fce0000400000 */
[----:B------:R-:W4:Y:S01]  /*07d0*/  MUFU.SQRT R27, R27 ;  /* 0x0000001b001b7308 */ /* 0x000f220000002000 */
[----:B01----:R-:W-:-:S04]  /*07e0*/  IMAD.WIDE R32, R33, 0x4, R16 ;  /* 0x0000000421207825 */ /* 0x003fc800078e0210 */
[----:B------:R-:W-:Y:S01]  /*07f0*/  FADD R18, R31, 1.00000001335143196e-10 ;  /* 0x2edbe6ff1f127421 */ /* 0x000fe20000000000 */
[----:B------:R0:W-:Y:S04]  /*0800*/  @P6 STG.E desc[UR6][R32.64], R37 ;  /* 0x0000002520006986 */ /* 0x0001e8000c101906 */
[----:B------:R-:W-:Y:S01]  /*0810*/  FSETP.GT.AND P6, PT, R18, 8.50705917302346158658e+37, PT ;  /* 0x7e8000001200780b */ /* 0x000fe20003fc4000 */
[----:B------:R-:W-:Y:S01]  /*0820*/  FMUL R19, R22, 0.25 ;  /* 0x3e80000016137820 */ /* 0x000fe20000400000 */
[----:B------:R-:W1:Y:S01]  /*0830*/  MUFU.SQRT R25, R25 ;  /* 0x0000001900197308 */ /* 0x000e620000002000 */
[----:B----4-:R-:W-:-:S03]  /*0840*/  FADD R20, R27, 1.00000001335143196e-10 ;  /* 0x2edbe6ff1b147421 */ /* 0x010fc60000000000 */
[----:B------:R-:W-:-:S07]  /*0850*/  FSEL R19, R19, R22, P6 ;  /* 0x0000001613137208 */ /* 0x000fce0003000000 */
[----:B------:R-:W-:Y:S01]  /*0860*/  @P6 FMUL R18, R18, 0.25 ;  /* 0x3e80000012126820 */ /* 0x000fe20000400000 */
[----:B------:R-:W-:Y:S01]  /*0870*/  FSETP.GT.AND P6, PT, R20, 8.50705917302346158658e+37, PT ;  /* 0x7e8000001400780b */ /* 0x000fe20003fc4000 */
[----:B------:R-:W-:Y:S01]  /*0880*/  FMUL R5, R24, 0.25 ;  /* 0x3e80000018057820 */ /* 0x000fe20000400000 */
[----:B------:R-:W4:Y:S01]  /*0890*/  MUFU.SQRT R28, R28 ;  /* 0x0000001c001c7308 */ /* 0x000f220000002000 */
[----:B-1----:R-:W-:-:S03]  /*08a0*/  FADD R21, R25, 1.00000001335143196e-10 ;  /* 0x2edbe6ff19157421 */ /* 0x002fc60000000000 */
[----:B------:R-:W-:Y:S01]  /*08b0*/  FSEL R5, R5, R24, P6 ;  /* 0x0000001805057208 */ /* 0x000fe20003000000 */
[----:B------:R-:W-:-:S06]  /*08c0*/  FMUL R31, R26, 0.25 ;  /* 0x3e8000001a1f7820 */ /* 0x000fcc0000400000 */
[----:B------:R-:W-:Y:S01]  /*08d0*/  @P6 FMUL R20, R20, 0.25 ;  /* 0x3e80000014146820 */ /* 0x000fe20000400000 */
[----:B------:R-:W-:-:S04]  /*08e0*/  FSETP.GT.AND P6, PT, R21, 8.50705917302346158658e+37, PT ;  /* 0x7e8000001500780b */ /* 0x000fc80003fc4000 */
[----:B------:R-:W-:Y:S01]  /*08f0*/  FSEL R27, R31, R26, P6 ;  /* 0x0000001a1f1b7208 */ /* 0x000fe20003000000 */
[----:B----4-:R-:W-:Y:S01]  /*0900*/  FADD R31, R28, 1.00000001335143196e-10 ;  /* 0x2edbe6ff1c1f7421 */ /* 0x010fe20000000000 */
[----:B0-----:R-:W-:-:S07]  /*0910*/  FMUL R32, R15, 0.25 ;  /* 0x3e8000000f207820 */ /* 0x001fce0000400000 */
[----:B------:R-:W-:Y:S01]  /*0920*/  @P6 FMUL R21, R21, 0.25 ;  /* 0x3e80000015156820 */ /* 0x000fe20000400000 */
[----:B------:R-:W-:-:S04]  /*0930*/  FSETP.GT.AND P6, PT, R31, 8.50705917302346158658e+37, PT ;  /* 0x7e8000001f00780b */ /* 0x000fc80003fc4000 */
[----:B------:R-:W-:Y:S01]  /*0940*/  FSEL R25, R32, R15, P6 ;  /* 0x0000000f20197208 */ /* 0x000fe20003000000 */
[----:B------:R-:W-:Y:S08]  /*0950*/  MUFU.RCP R20, R20 ;  /* 0x0000001400147308 */ /* 0x000ff00000001000 */
[----:B------:R-:W-:Y:S01]  /*0960*/  @P6 FMUL R31, R31, 0.25 ;  /* 0x3e8000001f1f6820 */ /* 0x000fe20000400000 */
[----:B------:R-:W0:Y:S01]  /*0970*/  MUFU.RCP R18, R18 ;  /* 0x0000001200127308 */ /* 0x000e220000001000 */
[----:B------:R-:W1:Y:S01]  /*0980*/  S2UR UR5, SR_CgaCtaId ;  /* 0x00000000000579c3 */ /* 0x000e620000008800 */
[----:B0-----:R-:W-:Y:S01]  /*0990*/  FMUL R19, R18, R19 ;  /* 0x0000001312137220 */ /* 0x001fe20000400000 */
[----:B------:R-:W-:-:S02]  /*09a0*/  UMOV UR4, 0x400 ;  /* 0x0000040000047882 */ /* 0x000fc40000000000 */
[----:B-1----:R-:W-:-:S03]  /*09b0*/  UPRMT UR4, UR5, 0x654, UR4 ;  /* 0x0000065405047896 */ /* 0x002fc60008000004 */
[----:B--2---:R-:W0:Y:S02]  /*09c0*/  MUFU.SQRT R30, R30 ;  /* 0x0000001e001e7308 */ /* 0x004e240000002000 */
[----:B0-----:R-:W-:-:S06]  /*09d0*/  FADD R32, R30, 1.00000001335143196e-10 ;  /* 0x2edbe6ff1e207421 */ /* 0x001fcc0000000000 */
[----:B---3--:R-:W0:Y:S01]  /*09e0*/  MUFU.SQRT R29, R29 ;  /* 0x0000001d001d7308 */ /* 0x008e220000002000 */
[----:B------:R-:W-:Y:S01]  /*09f0*/  FSETP.GT.AND P6, PT, R32, 8.50705917302346158658e+37, PT ;  /* 0x7e8000002000780b */ /* 0x000fe20003fc4000 */
[----:B------:R-:W-:-:S05]  /*0a00*/  FMUL R33, R13, 0.25 ;  /* 0x3e8000000d217820 */ /* 0x000fca0000400000 */
[----:B------:R-:W-:Y:S01]  /*0a10*/  FSEL R28, R33, R13, P6 ;  /* 0x0000000d211c7208 */ /* 0x000fe20003000000 */
[----:B-----5:R-:W-:Y:S01]  /*0a20*/  FMUL R37, R11, 0.25 ;  /* 0x3e8000000b257820 */ /* 0x020fe20000400000 */
[----:B0-----:R-:W-:-:S05]  /*0a30*/  FADD R33, R29, 1.00000001335143196e-10 ;  /* 0x2edbe6ff1d217421 */ /* 0x001fca0000000000 */
[----:B------:R-:W-:Y:S01]  /*0a40*/  @P6 FMUL R32, R32, 0.25 ;  /* 0x3e80000020206820 */ /* 0x000fe20000400000 */
[----:B------:R-:W-:Y:S02]  /*0a50*/  FSETP.GT.AND P6, PT, R33, 8.50705917302346158658e+37, PT ;  /* 0x7e8000002100780b */ /* 0x000fe40003fc4000 */
[----:B------:R-:W-:Y:S02]  /*0a60*/  SHF.R.U32.HI R29, RZ, 0x4, R7 ;  /* 0x00000004ff1d7819 */ /* 0x000fe40000011607 */
[----:B------:R-:W-:Y:S01]  /*0a70*/  FSEL R30, R37, R11, P6 ;  /* 0x0000000b251e7208 */ /* 0x000fe20003000000 */
[----:B------:R-:W-:Y:S01]  /*0a80*/  FMUL R37, R20, R5 ;  /* 0x0000000514257220 */ /* 0x000fe20000400000 */
[----:B------:R-:W-:Y:S02]  /*0a90*/  SHF.L.U32 R5, R7, 0x6, RZ ;  /* 0x0000000607057819 */ /* 0x000fe400000006ff */
[----:B------:R-:W-:Y:S01]  /*0aa0*/  SGXT.U32 R29, R29, 0x3 ;  /* 0x000000031d1d781a */ /* 0x000fe20000000000 */
[----:B------:R-:W0:Y:S01]  /*0ab0*/  MUFU.SQRT R34, R34 ;  /* 0x0000002200227308 */ /* 0x000e220000002000 */
[----:B------:R-:W-:-:S04]  /*0ac0*/  LOP3.LUT R5, R5, 0x3c0, RZ, 0xc0, !PT ;  /* 0x000003c005057812 */ /* 0x000fc800078ec0ff */
[----:B------:R-:W-:Y:S01]  /*0ad0*/  LOP3.LUT R18, R5, R29, RZ, 0xfc, !PT ;  /* 0x0000001d05127212 */ /* 0x000fe200078efcff */
[----:B------:R-:W-:Y:S01]  /*0ae0*/  @P6 FMUL R33, R33, 0.25 ;  /* 0x3e80000021216820 */ /* 0x000fe20000400000 */
[----:B0-----:R-:W-:-:S05]  /*0af0*/  FADD R29, R34, 1.00000001335143196e-10 ;  /* 0x2edbe6ff221d7421 */ /* 0x001fca0000000000 */
[----:B------:R-:W-:Y:S01]  /*0b00*/  FSETP.GT.AND P6, PT, R29, 8.50705917302346158658e+37, PT ;  /* 0x7e8000001d00780b */ /* 0x000fe20003fc4000 */
[----:B------:R-:W0:Y:S01]  /*0b10*/  MUFU.RCP R20, R31 ;  /* 0x0000001f00147308 */ /* 0x000e220000001000 */
[----:B------:R-:W-:Y:S01]  /*0b20*/  LEA.HI R18, R5, R18, RZ, 0x1c ;  /* 0x0000001205127211 */ /* 0x000fe200078fe0ff */
[----:B------:R-:W-:-:S05]  /*0b30*/  FMUL R5, R36, 0.25 ;  /* 0x3e80000024057820 */ /* 0x000fca0000400000 */
[----:B------:R-:W-:-:S05]  /*0b40*/  FSEL R5, R5, R36, P6 ;  /* 0x0000002405057208 */ /* 0x000fca0003000000 */
[----:B------:R-:W-:Y:S01]  /*0b50*/  @P6 FMUL R29, R29, 0.25 ;  /* 0x3e8000001d1d6820 */ /* 0x000fe20000400000 */
[----:B------:R-:W-:-:S03]  /*0b60*/  ISETP.NE.AND P6, PT, R0, RZ, PT ;  /* 0x000000ff0000720c */ /* 0x000fc60003fc5270 */
[----:B------:R-:W1:Y:S08]  /*0b70*/  MUFU.RCP R34, R29 ;  /* 0x0000001d00227308 */ /* 0x000e700000001000 */
[----:B------:R2:W3:Y:S01]  /*0b80*/  MUFU.RCP R0, R21 ;  /* 0x0000001500007308 */ /* 0x0004e20000001000 */
[----:B------:R-:W-:Y:S01]  /*0b90*/  LEA R18, R18, UR4, 0x2 ;  /* 0x0000000412127c11 */ /* 0x000fe2000f8e10ff */
[----:B0-----:R-:W-:-:S06]  /*0ba0*/  FMUL R25, R20, R25 ;  /* 0x0000001914197220 */ /* 0x001fcc0000400000 */
[----:B------:R-:W0:Y:S01]  /*0bb0*/  MUFU.RCP R32, R32 ;  /* 0x0000002000207308 */ /* 0x000e220000001000 */
[----:B--2---:R-:W-:-:S07]  /*0bc0*/  IMAD.WIDE R20, R9, 0x4, R16 ;  /* 0x0000000409147825 */ /* 0x004fce00078e0210 */
[----:B------:R-:W2:Y:S01]  /*0bd0*/  MUFU.RCP R33, R33 ;  /* 0x0000002100217308 */ /* 0x000ea20000001000 */
[----:B------:R-:W-:Y:S01]  /*0be0*/  SHF.L.U32 R9, R7, 0x2, RZ ;  /* 0x0000000207097819 */ /* 0x000fe200000006ff */
[----:B------:R4:W-:Y:S01]  /*0bf0*/  STS [R18+0x20], R22 ;  /* 0x0000201612007388 */ /* 0x0009e20000000800 */
[----:B-1----:R-:W-:Y:S01]  /*0c00*/  FMUL R29, R34, R5 ;  /* 0x00000005221d7220 */ /* 0x002fe20000400000 */
[----:B---3--:R-:W-:Y:S01]  /*0c10*/  FMUL R0, R0, R27 ;  /* 0x0000001b00007220 */ /* 0x008fe20000400000 */
[----:B------:R-:W-:Y:S01]  /*0c20*/  LOP3.LUT R5, R9, 0x1fc, RZ, 0xc0, !PT ;  /* 0x000001fc09057812 */ /* 0x000fe200078ec0ff */
[----:B------:R1:W-:Y:S01]  /*0c30*/  STS [R18+0xc0], R11 ;  /* 0x0000c00b12007388 */ /* 0x0003e20000000800 */
[----:B------:R-:W-:-:S04]  /*0c40*/  IMAD.WIDE R8, R8, 0x4, R16 ;  /* 0x0000000408087825 */ /* 0x000fc800078e0210 */
[----:B0-----:R-:W-:Y:S01]  /*0c50*/  FMUL R28, R32, R28 ;  /* 0x0000001c201c7220 */ /* 0x001fe20000400000 */
[----:B------:R0:W-:Y:S01]  /*0c60*/  STS [R18+0x80], R15 ;  /* 0x0000800f12007388 */ /* 0x0001e20000000800 */
[----:B----4-:R-:W-:-:S03]  /*0c70*/  IMAD.WIDE R22, R23, 0x4, R16 ;  /* 0x0000000417167825 */ /* 0x010fc600078e0210 */
[----:B------:R3:W-:Y:S01]  /*0c80*/  STS [R18+0xa0], R13 ;  /* 0x0000a00d12007388 */ /* 0x0007e20000000800 */
[----:B-1----:R-:W-:-:S04]  /*0c90*/  IMAD.WIDE R10, R10, 0x4, R16 ;  /* 0x000000040a0a7825 */ /* 0x002fc800078e0210 */
[----:B--2---:R-:W-:Y:S01]  /*0ca0*/  FMUL R30, R33, R30 ;  /* 0x0000001e211e7220 */ /* 0x004fe20000400000 */
[----:B------:R1:W-:Y:S01]  /*0cb0*/  STS [R18+0x60], R26 ;  /* 0x0000601a12007388 */ /* 0x0003e20000000800 */
[----:B0-----:R-:W-:-:S03]  /*0cc0*/  IMAD.WIDE R14, R14, 0x4, R16 ;  /* 0x000000040e0e7825 */ /* 0x001fc600078e0210 */
[----:B------:R-:W-:Y:S01]  /*0cd0*/  @P6 STG.E desc[UR6][R20.64], R19 ;  /* 0x0000001314006986 */ /* 0x000fe2000c101906 */
[----:B---3--:R-:W-:-:S03]  /*0ce0*/  IMAD.WIDE R12, R12, 0x4, R16 ;  /* 0x000000040c0c7825 */ /* 0x008fc600078e0210 */
[----:B------:R-:W-:Y:S01]  /*0cf0*/  @P5 STG.E desc[UR6][R22.64], R37 ;  /* 0x0000002516005986 */ /* 0x000fe2000c101906 */
[----:B-1----:R-:W-:-:S03]  /*0d00*/  IMAD.WIDE R26, R35, 0x4, R16 ;  /* 0x00000004231a7825 */ /* 0x002fc600078e0210 */
[----:B------:R-:W-:Y:S04]  /*0d10*/  @P4 STG.E desc[UR6][R8.64], R0 ;  /* 0x0000000008004986 */ /* 0x000fe8000c101906 */
[----:B------:R-:W-:Y:S04]  /*0d20*/  @P3 STG.E desc[UR6][R10.64], R25 ;  /* 0x000000190a003986 */ /* 0x000fe8000c101906 */
[----:B------:R-:W-:Y:S04]  /*0d30*/  @P2 STG.E desc[UR6][R14.64], R28 ;  /* 0x0000001c0e002986 */ /* 0x000fe8000c101906 */
[----:B------:R-:W-:Y:S04]  /*0d40*/  @P1 STG.E desc[UR6][R12.64], R30 ;  /* 0x0000001e0c001986 */ /* 0x000fe8000c101906 */
[----:B------:R0:W-:Y:S04]  /*0d50*/  STS [R18], R6 ;  /* 0x0000000612007388 */ /* 0x0001e80000000800 */
[----:B------:R-:W-:Y:S04]  /*0d60*/  STS [R18+0x40], R24 ;  /* 0x0000401812007388 */ /* 0x000fe80000000800 */
[----:B------:R-:W-:Y:S04]  /*0d70*/  STS [R18+0xe0], R36 ;  /* 0x0000e02412007388 */ /* 0x000fe80000000800 */
[----:B------:R-:W-:Y:S01]  /*0d80*/  @P0 STG.E desc[UR6][R26.64], R29 ;  /* 0x0000001d1a000986 */ /* 0x000fe2000c101906 */
[----:B0-----:R-:W-:-:S04]  /*0d90*/  SHF.R.U32.HI R6, RZ, 0x2, R7 ;  /* 0x00000002ff067819 */ /* 0x001fc80000011607 */
[----:B------:R-:W-:-:S05]  /*0da0*/  LOP3.LUT R6, R6, 0x1c, RZ, 0xc0, !PT ;  /* 0x0000001c06067812 */ /* 0x000fca00078ec0ff */
[----:B------:R-:W-:-:S05]  /*0db0*/  IMAD.IADD R6, R5, 0x1, R6 ;  /* 0x0000000105067824 */ /* 0x000fca00078e0206 */
[----:B------:R-:W-:Y:S01]  /*0dc0*/  LEA R16, R6, UR4, 0x2 ;  /* 0x0000000406107c11 */ /* 0x000fe2000f8e10ff */
[----:B------:R-:W-:Y:S01]  /*0dd0*/  BAR.SYNC.DEFER_BLOCKING 0x0 ;  /* 0x0000000000007b1d */ /* 0x000fe20000010000 */
[----:B------:R-:W-:-:S04]  /*0de0*/  SHF.L.U32 R7, R7, 0x2, RZ ;  /* 0x0000000207077819 */ /* 0x000fc800000006ff */
[----:B------:R-:W-:-:S03]  /*0df0*/  LOP3.LUT R2, R2, 0x3c, R7, 0xf8, !PT ;  /* 0x0000003c02027812 */ /* 0x000fc600078ef807 */
[----:B------:R-:W0:Y:S02]  /*0e00*/  LDC.64 R6, c[0x0][0x228] ;  /* 0x00008a00ff067b82 */ /* 0x000e240000000a00 */
[----:B------:R-:W-:Y:S01]  /*0e10*/  IMAD.HI R20, R2, 0x2aaaaaab, RZ ;  /* 0x2aaaaaab02147827 */ /* 0x000fe200078e02ff */
[----:B------:R-:W1:Y:S04]  /*0e20*/  LDS.128 R16, [R16] ;  /* 0x0000000010107984 */ /* 0x000e680000000c00 */
[----:B------:R-:W-:-:S04]  /*0e30*/  SHF.R.U32.HI R9, RZ, 0x1f, R20 ;  /* 0x0000001fff097819 */ /* 0x000fc80000011614 */
[----:B------:R-:W-:Y:S02]  /*0e40*/  LEA.HI.SX32 R9, R20, R9, 0x1a ;  /* 0x0000000914097211 */ /* 0x000fe400078fd2ff */
[----:B------:R-:W-:Y:S02]  /*0e50*/  ISETP.GE.AND P0, PT, R2, 0x600, PT ;  /* 0x000006000200780c */ /* 0x000fe40003f06270 */
[----:B------:R-:W-:Y:S01]  /*0e60*/  LOP3.LUT R0, R4, R3, RZ, 0xfc, !PT ;  /* 0x0000000304007212 */ /* 0x000fe200078efcff */
[----:B------:R-:W-:Y:S01]  /*0e70*/  IMAD R2, R9, -0x180, R2 ;  /* 0xfffffe8009027824 */ /* 0x000fe200078e0202 */
[----:B------:R-:W-:Y:S02]  /*0e80*/  LOP3.LUT R8, R5, 0x200, RZ, 0xfc, !PT ;  /* 0x0000020005087812 */ /* 0x000fe400078efcff */
[----:B------:R-:W-:Y:S01]  /*0e90*/  LOP3.LUT R4, R4, 0x8, R3, 0xfe, !PT ;  /* 0x0000000804047812 */ /* 0x000fe200078efe03 */
[----:B------:R-:W-:Y:S01]  /*0ea0*/  IMAD R9, R9, 0xd80, R2 ;  /* 0x00000d8009097824 */ /* 0x000fe200078e0202 */
[----:B------:R-:W-:-:S02]  /*0eb0*/  ISETP.LT.AND P1, PT, R0, 0x9, !P0 ;  /* 0x000000090000780c */ /* 0x000fc40004721270 */
[----:B------:R-:W-:Y:S02]  /*0ec0*/  SHF.R.U32.HI R8, RZ, 0x4, R8 ;  /* 0x00000004ff087819 */ /* 0x000fe40000011608 */
[----:B------:R-:W-:Y:S01]  /*0ed0*/  ISETP.LT.AND P0, PT, R4, 0x9, !P0 ;  /* 0x000000090400780c */ /* 0x000fe20004701270 */
[----:B------:R-:W-:Y:S01]  /*0ee0*/  IMAD R3, R0, 0x180, R9 ;  /* 0x0000018000037824 */ /* 0x000fe200078e0209 */
[----:B------:R-:W-:-:S03]  /*0ef0*/  LOP3.LUT R8, R8, 0x3c, RZ, 0xc0, !PT ;  /* 0x0000003c08087812 */ /* 0x000fc600078ec0ff */
[----:B0-----:R-:W-:Y:S01]  /*0f00*/  IMAD.WIDE R2, R3, 0x4, R6 ;  /* 0x0000000403027825 */ /* 0x001fe200078e0206 */
[----:B------:R-:W-:-:S04]  /*0f10*/  IADD3 R8, R5, R8, RZ ;  /* 0x0000000805087210 */ /* 0x000fc80007ffe0ff */
[----:B------:R-:W-:Y:S01]  /*0f20*/  LEA R8, R8, UR4, 0x2 ;  /* 0x0000000408087c11 */ /* 0x000fe2000f8e10ff */
[----:B-1----:R0:W-:Y:S02]  /*0f30*/  @P1 STG.E.128 desc[UR6][R2.64], R16 ;  /* 0x0000001002001986 */ /* 0x0021e4000c101d06 */
[----:B0-----:R-:W-:Y:S05]  /*0f40*/  @!P0 EXIT ;  /* 0x000000000000894d */ /* 0x001fea0003800000 */
[----:B------:R-:W0:Y:S01]  /*0f50*/  LDS.128 R12, [R8+0x800] ;  /* 0x00080000080c7984 */ /* 0x000e220000000c00 */
[----:B------:R-:W-:-:S04]  /*0f60*/  IMAD R9, R4, 0x180, R9 ;  /* 0x0000018004097824 */ /* 0x000fc800078e0209 */
[----:B------:R-:W-:-:S05]  /*0f70*/  IMAD.WIDE R6, R9, 0x4, R6 ;  /* 0x0000000409067825 */ /* 0x000fca00078e0206 */
[----:B0-----:R-:W-:Y:S01]  /*0f80*/  STG.E.128 desc[UR6][R6.64], R12 ;  /* 0x0000000c06007986 */ /* 0x001fe2000c101d06 */
[----:B------:R-:W-:Y:S05]  /*0f90*/  EXIT ;  /* 0x000000000000794d */ /* 0x000fea0003800000 */
.L_x_0:
[----:B------:R-:W-:-:S00]  /*0fa0*/  BRA `(.L_x_0) ;  /* 0xfffffffc00fc7947 */ /* 0x000fc0000383ffff */
[----:B------:R-:W-:-:S00]  /*0fb0*/  NOP ;  /* 0x0000000000007918 */ /* 0x000fc00000000000 */
        /* <DEDUP_REMOVED lines=12> */
.L_x_1:


//--------------------- .nv.global.init           --------------------------
	.section	.nv.global.init,"aw",@progbits
.nv.global.init:
	.type		_$_str,@object
	.size		_$_str,(_$_str_$_2 - _$_str)
_$_str:
        /*0000*/ 	.byte	0x5f, 0x5f, 0x43, 0x55, 0x44, 0x41, 0x5f, 0x46, 0x54, 0x5a, 0x00
	.type		_$_str_$_2,@object
	.size		_$_str_$_2,(.L_1 - _$_str_$_2)
_$_str_$_2:
        /*000b*/ 	.byte	0x5f, 0x5f, 0x43, 0x55, 0x44, 0x41, 0x5f, 0x50, 0x52, 0x45, 0x43, 0x5f, 0x53, 0x51, 0x52, 0x54
        /*001b*/ 	.byte	0x00
.L_1:


//--------------------- .nv.shared.triton_poi_fused_add_convolution_div_sqrt_25 --------------------------
	.section	.nv.shared.triton_poi_fused_add_convolution_div_sqrt_25,"aw",@nobits
	.sectionflags	@""
	.align	16
	.zero		1024


//--------------------- .nv.constant0.triton_poi_fused_add_convolution_div_sqrt_25 --------------------------
	.section	.nv.constant0.triton_poi_fused_add_convolution_div_sqrt_25,"a",@progbits
	.sectionflags	@""
	.align	4
.nv.constant0.triton_poi_fused_add_convolution_div_sqrt_25:
	.zero		568
